//
// Generated by NVIDIA NVVM Compiler
//
// Compiler Build ID: CL-36424714
// Cuda compilation tools, release 13.0, V13.0.88
// Based on NVVM 20.0.0
//

.version 9.0
.target sm_100
.address_size 64

	// .globl	Format_Cuda_Short_To_Char

.visible .entry Format_Cuda_Short_To_Char(
	.param .u64 .ptr .align 1 Format_Cuda_Short_To_Char_param_0,
	.param .u32 Format_Cuda_Short_To_Char_param_1,
	.param .u64 .ptr .align 1 Format_Cuda_Short_To_Char_param_2,
	.param .u32 Format_Cuda_Short_To_Char_param_3,
	.param .u32 Format_Cuda_Short_To_Char_param_4,
	.param .u32 Format_Cuda_Short_To_Char_param_5,
	.param .u32 Format_Cuda_Short_To_Char_param_6
)
{
	.reg .pred 	%p<6>;
	.reg .b16 	%rs<2>;
	.reg .b32 	%r<19>;
	.reg .b64 	%rd<9>;

	ld.param.u64 	%rd1, [Format_Cuda_Short_To_Char_param_0];
	ld.param.u32 	%r3, [Format_Cuda_Short_To_Char_param_1];
	ld.param.u64 	%rd2, [Format_Cuda_Short_To_Char_param_2];
	ld.param.u32 	%r4, [Format_Cuda_Short_To_Char_param_3];
	ld.param.u32 	%r6, [Format_Cuda_Short_To_Char_param_4];
	ld.param.u32 	%r7, [Format_Cuda_Short_To_Char_param_5];
	ld.param.u32 	%r5, [Format_Cuda_Short_To_Char_param_6];
	mov.u32 	%r9, %ctaid.x;
	mov.u32 	%r10, %ntid.x;
	mov.u32 	%r11, %tid.x;
	mad.lo.s32 	%r1, %r9, %r10, %r11;
	mov.u32 	%r12, %ctaid.y;
	mov.u32 	%r13, %ntid.y;
	mov.u32 	%r14, %tid.y;
	mad.lo.s32 	%r15, %r12, %r13, %r14;
	setp.gt.s32 	%p1, %r1, %r6;
	setp.gt.s32 	%p2, %r15, %r7;
	or.pred  	%p3, %p1, %p2;
	setp.lt.s32 	%p4, %r1, 0;
	or.pred  	%p5, %p4, %p3;
	@%p5 bra 	$L__BB0_2;
	cvta.to.global.u64 	%rd3, %rd1;
	cvta.to.global.u64 	%rd4, %rd2;
	mul.lo.s32 	%r16, %r3, %r15;
	mad.lo.s32 	%r17, %r5, %r1, %r16;
	mul.wide.s32 	%rd5, %r17, 2;
	add.s64 	%rd6, %rd3, %rd5;
	ld.global.u8 	%rs1, [%rd6+1];
	mad.lo.s32 	%r18, %r4, %r15, %r1;
	cvt.s64.s32 	%rd7, %r18;
	add.s64 	%rd8, %rd4, %rd7;
	st.global.u8 	[%rd8], %rs1;
$L__BB0_2:
	ret;

}


// ===== COMPILED SASS (sm_100) =====

	.target	sm_100

	.elftype	@"ET_EXEC"


//--------------------- .note.nv.tkinfo           --------------------------
	.section	.note.nv.tkinfo,"",@"SHT_NOTE"
	.sectionflags	@"SHF_NOTE_NV_TKINFO"
	.tkinfo
        /*0018*/ 	.word	0x00000002
        /*0030*/ 	.string	""
        /*0030*/ 	.string	"ptxas"
        /*0030*/ 	.string	"Cuda compilation tools, release 13.0, V13.0.88"
        /*0030*/ 	.string	"Build cuda_13.0.r13.0/compiler.36424714_0"
        /*0030*/ 	.string	"-arch sm_100 -m 64 "



//--------------------- .note.nv.cuinfo           --------------------------
	.section	.note.nv.cuinfo,"",@"SHT_NOTE"
	.sectionflags	@"SHF_NOTE_NV_CUINFO"
        /*0018*/ 	.short	0x0002
        /*001a*/ 	.short	0x0064
        /*001c*/ 	.short	0x0082
	.zero		2


//--------------------- .nv.info                  --------------------------
	.section	.nv.info,"",@"SHT_CUDA_INFO"
	.align	4


	//----- nvinfo : EIATTR_REGCOUNT
	.align		4
        /*0000*/ 	.byte	0x04, 0x2f
        /*0002*/ 	.short	(.L_1 - .L_0)
	.align		4
.L_0:
        /*0004*/ 	.word	index@(Format_Cuda_Short_To_Char)
        /*0008*/ 	.word	0x0000000a


	//----- nvinfo : EIATTR_FRAME_SIZE
	.align		4
.L_1:
        /*000c*/ 	.byte	0x04, 0x11
        /*000e*/ 	.short	(.L_3 - .L_2)
	.align		4
.L_2:
        /*0010*/ 	.word	index@(Format_Cuda_Short_To_Char)
        /*0014*/ 	.word	0x00000000


	//----- nvinfo : EIATTR_MIN_STACK_SIZE
	.align		4
.L_3:
        /*0018*/ 	.byte	0x04, 0x12
        /*001a*/ 	.short	(.L_5 - .L_4)
	.align		4
.L_4:
        /*001c*/ 	.word	index@(Format_Cuda_Short_To_Char)
        /*0020*/ 	.word	0x00000000
.L_5:


//--------------------- .nv.compat                --------------------------
	.section	.nv.compat,"",@"SHT_CUDA_COMPAT_INFO"
	.align	4
        /*0000*/ 	.byte	0x02, 0x09, 0x00, 0x00, 0x02, 0x02, 0x01, 0x00, 0x02, 0x05, 0x05, 0x00, 0x03, 0x07, 0x01, 0x01
        /*0010*/ 	.byte	0x02, 0x03, 0x00, 0x00, 0x02, 0x06, 0x01, 0x00, 0x04, 0x0b, 0x08, 0x00, 0x09, 0x00, 0x00, 0x00
        /*0020*/ 	.byte	0x00, 0x00, 0x00, 0x00


//--------------------- .nv.info.Format_Cuda_Short_To_Char --------------------------
	.section	.nv.info.Format_Cuda_Short_To_Char,"",@"SHT_CUDA_INFO"
	.sectionflags	@""
	.align	4


	//----- nvinfo : EIATTR_CUDA_API_VERSION
	.align		4
        /*0000*/ 	.byte	0x04, 0x37
        /*0002*/ 	.short	(.L_7 - .L_6)
.L_6:
        /*0004*/ 	.word	0x00000082


	//----- nvinfo : EIATTR_KPARAM_INFO
	.align		4
.L_7:
        /*0008*/ 	.byte	0x04, 0x17
        /*000a*/ 	.short	(.L_9 - .L_8)
.L_8:
        /*000c*/ 	.word	0x00000000
        /*0010*/ 	.short	0x0006
        /*0012*/ 	.short	0x0024
        /*0014*/ 	.byte	0x00, 0xf0, 0x11, 0x00


	//----- nvinfo : EIATTR_KPARAM_INFO
	.align		4
.L_9:
        /*0018*/ 	.byte	0x04, 0x17
        /*001a*/ 	.short	(.L_11 - .L_10)
.L_10:
        /*001c*/ 	.word	0x00000000
        /*0020*/ 	.short	0x0005
        /*0022*/ 	.short	0x0020
        /*0024*/ 	.byte	0x00, 0xf0, 0x11, 0x00


	//----- nvinfo : EIATTR_KPARAM_INFO
	.align		4
.L_11:
        /*0028*/ 	.byte	0x04, 0x17
        /*002a*/ 	.short	(.L_13 - .L_12)
.L_12:
        /*002c*/ 	.word	0x00000000
        /*0030*/ 	.short	0x0004
        /*0032*/ 	.short	0x001c
        /*0034*/ 	.byte	0x00, 0xf0, 0x11, 0x00


	//----- nvinfo : EIATTR_KPARAM_INFO
	.align		4
.L_13:
        /*0038*/ 	.byte	0x04, 0x17
        /*003a*/ 	.short	(.L_15 - .L_14)
.L_14:
        /*003c*/ 	.word	0x00000000
        /*0040*/ 	.short	0x0003
        /*0042*/ 	.short	0x0018
        /*0044*/ 	.byte	0x00, 0xf0, 0x11, 0x00


	//----- nvinfo : EIATTR_KPARAM_INFO
	.align		4
.L_15:
        /*0048*/ 	.byte	0x04, 0x17
        /*004a*/ 	.short	(.L_17 - .L_16)
.L_16:
        /*004c*/ 	.word	0x00000000
        /*0050*/ 	.short	0x0002
        /*0052*/ 	.short	0x0010
        /*0054*/ 	.byte	0x00, 0xf5, 0x21, 0x00


	//----- nvinfo : EIATTR_KPARAM_INFO
	.align		4
.L_17:
        /*0058*/ 	.byte	0x04, 0x17
        /*005a*/ 	.short	(.L_19 - .L_18)
.L_18:
        /*005c*/ 	.word	0x00000000
        /*0060*/ 	.short	0x0001
        /*0062*/ 	.short	0x0008
        /*0064*/ 	.byte	0x00, 0xf0, 0x11, 0x00


	//----- nvinfo : EIATTR_KPARAM_INFO
	.align		4
.L_19:
        /*0068*/ 	.byte	0x04, 0x17
        /*006a*/ 	.short	(.L_21 - .L_20)
.L_20:
        /*006c*/ 	.word	0x00000000
        /*0070*/ 	.short	0x0000
        /*0072*/ 	.short	0x0000
        /*0074*/ 	.byte	0x00, 0xf5, 0x21, 0x00


	//----- nvinfo : EIATTR_SPARSE_MMA_MASK
	.align		4
.L_21:
        /*0078*/ 	.byte	0x03, 0x50
        /*007a*/ 	.short	0x0000


	//----- nvinfo : EIATTR_MAXREG_COUNT
	.align		4
        /*007c*/ 	.byte	0x03, 0x1b
        /*007e*/ 	.short	0x00ff


	//----- nvinfo : EIATTR_MERCURY_ISA_VERSION
	.align		4
        /*0080*/ 	.byte	0x03, 0x5f
        /*0082*/ 	.short	0x0101


	//----- nvinfo : EIATTR_VRC_CTA_INIT_COUNT
	.align		4
        /*0084*/ 	.byte	0x02, 0x4a
	.zero		1
	.zero		1


	//----- nvinfo : EIATTR_EXIT_INSTR_OFFSETS
	.align		4
        /*0088*/ 	.byte	0x04, 0x1c
        /*008a*/ 	.short	(.L_23 - .L_22)


	//   ....[0]....
.L_22:
        /*008c*/ 	.word	0x000000e0


	//   ....[1]....
        /*0090*/ 	.word	0x000001d0


	//----- nvinfo : EIATTR_CBANK_PARAM_SIZE
	.align		4
.L_23:
        /*0094*/ 	.byte	0x03, 0x19
        /*0096*/ 	.short	0x0028


	//----- nvinfo : EIATTR_PARAM_CBANK
	.align		4
        /*0098*/ 	.byte	0x04, 0x0a
        /*009a*/ 	.short	(.L_25 - .L_24)
	.align		4
.L_24:
        /*009c*/ 	.word	index@(.nv.constant0.Format_Cuda_Short_To_Char)
        /*00a0*/ 	.short	0x0380
        /*00a2*/ 	.short	0x0028


	//----- nvinfo : EIATTR_SW_WAR
	.align		4
.L_25:
        /*00a4*/ 	.byte	0x04, 0x36
        /*00a6*/ 	.short	(.L_27 - .L_26)
.L_26:
        /*00a8*/ 	.word	0x00000008
.L_27:


//--------------------- .nv.callgraph             --------------------------
	.section	.nv.callgraph,"",@"SHT_CUDA_CALLGRAPH"
	.align	4
	.sectionentsize	8
	.align		4
        /*0000*/ 	.word	0x00000000
	.align		4
        /*0004*/ 	.word	0xffffffff
	.align		4
        /*0008*/ 	.word	0x00000000
	.align		4
        /*000c*/ 	.word	0xfffffffe
	.align		4
        /*0010*/ 	.word	0x00000000
	.align		4
        /*0014*/ 	.word	0xfffffffd
	.align		4
        /*0018*/ 	.word	0x00000000
	.align		4
        /*001c*/ 	.word	0xfffffffc


//--------------------- .text.Format_Cuda_Short_To_Char --------------------------
	.section	.text.Format_Cuda_Short_To_Char,"ax",@progbits
	.align	128
        .global         Format_Cuda_Short_To_Char
        .type           Format_Cuda_Short_To_Char,@function
        .size           Format_Cuda_Short_To_Char,(.L_x_1 - Format_Cuda_Short_To_Char)
        .other          Format_Cuda_Short_To_Char,@"STO_CUDA_ENTRY STV_DEFAULT"
Format_Cuda_Short_To_Char:
.text.Format_Cuda_Short_To_Char:
[----:B------:R-:W-:Y:S01]  /*0000*/  LDC R1, c[0x0][0x37c] ;  /* 0x0000df00ff017b82 */ /* 0x000fe20000000800 */
[----:B------:R-:W0:Y:S07]  /*0010*/  S2R R2, SR_TID.Y ;  /* 0x0000000000027919 */ /* 0x000e2e0000002200 */
[----:B------:R-:W1:Y:S01]  /*0020*/  LDC R0, c[0x0][0x360] ;  /* 0x0000d800ff007b82 */ /* 0x000e620000000800 */
[----:B------:R-:W2:Y:S01]  /*0030*/  LDCU UR6, c[0x0][0x3a0] ;  /* 0x00007400ff0677ac */ /* 0x000ea20008000800 */
[----:B------:R-:W1:Y:S01]  /*0040*/  S2R R3, SR_TID.X ;  /* 0x0000000000037919 */ /* 0x000e620000002100 */
[----:B------:R-:W3:Y:S05]  /*0050*/  LDCU UR7, c[0x0][0x39c] ;  /* 0x00007380ff0777ac */ /* 0x000eea0008000800 */
[----:B------:R-:W0:Y:S08]  /*0060*/  S2UR UR5, SR_CTAID.Y ;  /* 0x00000000000579c3 */ /* 0x000e300000002600 */
[----:B------:R-:W0:Y:S08]  /*0070*/  LDC R5, c[0x0][0x364] ;  /* 0x0000d900ff057b82 */ /* 0x000e300000000800 */
[----:B------:R-:W1:Y:S01]  /*0080*/  S2UR UR4, SR_CTAID.X ;  /* 0x00000000000479c3 */ /* 0x000e620000002500 */
[----:B0-----:R-:W-:-:S05]  /*0090*/  IMAD R5, R5, UR5, R2 ;  /* 0x0000000505057c24 */ /* 0x001fca000f8e0202 */
[----:B--2---:R-:W-:Y:S01]  /*00a0*/  ISETP.GT.AND P0, PT, R5, UR6, PT ;  /* 0x0000000605007c0c */ /* 0x004fe2000bf04270 */
[----:B-1----:R-:W-:-:S05]  /*00b0*/  IMAD R0, R0, UR4, R3 ;  /* 0x0000000400007c24 */ /* 0x002fca000f8e0203 */
[----:B---3--:R-:W-:-:S04]  /*00c0*/  ISETP.GT.OR P0, PT, R0, UR7, P0 ;  /* 0x0000000700007c0c */ /* 0x008fc80008704670 */
[----:B------:R-:W-:-:S13]  /*00d0*/  ISETP.LT.OR P0, PT, R0, RZ, P0 ;  /* 0x000000ff0000720c */ /* 0x000fda0000701670 */
[----:B------:R-:W-:Y:S05]  /*00e0*/  @P0 EXIT ;  /* 0x000000000000094d */ /* 0x000fea0003800000 */
[----:B------:R-:W0:Y:S01]  /*00f0*/  LDCU UR6, c[0x0][0x388] ;  /* 0x00007100ff0677ac */ /* 0x000e220008000800 */
[----:B------:R-:W1:Y:S01]  /*0100*/  LDC.64 R2, c[0x0][0x380] ;  /* 0x0000e000ff027b82 */ /* 0x000e620000000a00 */
[----:B------:R-:W2:Y:S01]  /*0110*/  LDCU UR7, c[0x0][0x3a4] ;  /* 0x00007480ff0777ac */ /* 0x000ea20008000800 */
[----:B------:R-:W3:Y:S01]  /*0120*/  LDCU.64 UR4, c[0x0][0x358] ;  /* 0x00006b00ff0477ac */ /* 0x000ee20008000a00 */
[----:B------:R-:W4:Y:S01]  /*0130*/  LDCU.64 UR8, c[0x0][0x390] ;  /* 0x00007200ff0877ac */ /* 0x000f220008000a00 */
[----:B0-----:R-:W-:Y:S01]  /*0140*/  IMAD R7, R5, UR6, RZ ;  /* 0x0000000605077c24 */ /* 0x001fe2000f8e02ff */
[----:B------:R-:W0:Y:S03]  /*0150*/  LDCU UR6, c[0x0][0x398] ;  /* 0x00007300ff0677ac */ /* 0x000e260008000800 */
[----:B--2---:R-:W-:-:S04]  /*0160*/  IMAD R7, R0, UR7, R7 ;  /* 0x0000000700077c24 */ /* 0x004fc8000f8e0207 */
[----:B-1----:R-:W-:-:S06]  /*0170*/  IMAD.WIDE R2, R7, 0x2, R2 ;  /* 0x0000000207027825 */ /* 0x002fcc00078e0202 */
[----:B---3--:R-:W2:Y:S01]  /*0180*/  LDG.E.U8 R3, desc[UR4][R2.64+0x1] ;  /* 0x0000010402037981 */ /* 0x008ea2000c1e1100 */
[----:B0-----:R-:W-:-:S05]  /*0190*/  IMAD R0, R5, UR6, R0 ;  /* 0x0000000605007c24 */ /* 0x001fca000f8e0200 */
[----:B----4-:R-:W-:-:S04]  /*01a0*/  IADD3 R4, P0, PT, R0, UR8, RZ ;  /* 0x0000000800047c10 */ /* 0x010fc8000ff1e0ff */
[----:B------:R-:W-:-:S05]  /*01b0*/  LEA.HI.X.SX32 R5, R0, UR9, 0x1, P0 ;  /* 0x0000000900057c11 */ /* 0x000fca00080f0eff */
[----:B--2---:R-:W-:Y:S01]  /*01c0*/  STG.E.U8 desc[UR4][R4.64], R3 ;  /* 0x0000000304007986 */ /* 0x004fe2000c101104 */
[----:B------:R-:W-:Y:S05]  /*01d0*/  EXIT ;  /* 0x000000000000794d */ /* 0x000fea0003800000 */
.L_x_0:
[----:B------:R-:W-:-:S00]  /*01e0*/  BRA `(.L_x_0) ;  /* 0xfffffffc00fc7947 */ /* 0x000fc0000383ffff */
[----:B------:R-:W-:-:S00]  /*01f0*/  NOP ;  /* 0x0000000000007918 */ /* 0x000fc00000000000 */
        /* <DEDUP_REMOVED lines=8> */
.L_x_1:


//--------------------- .nv.shared.reserved.0     --------------------------
	.section	.nv.shared.reserved.0,"aw",@nobits
	.weak		__nv_reservedSMEM_offset_0_alias
	.size		__nv_reservedSMEM_offset_0_alias, 0, 64
	.other		__nv_reservedSMEM_offset_0_alias,@"STO_CUDA_RESERVED_SHARED STV_DEFAULT"
__nv_reservedSMEM_offset_0_alias:
	.zero		0
	.zero		64


//--------------------- .nv.constant0.Format_Cuda_Short_To_Char --------------------------
	.section	.nv.constant0.Format_Cuda_Short_To_Char,"a",@progbits
	.sectionflags	@""
	.align	4
.nv.constant0.Format_Cuda_Short_To_Char:
	.zero		936


//--------------------- SYMBOLS --------------------------

	.type		.nv.reservedSmem.offset0,@object
	.size		.nv.reservedSmem.offset0,0x4
